//
// Generated by NVIDIA NVVM Compiler
//
// Compiler Build ID: CL-36424714
// Cuda compilation tools, release 13.0, V13.0.88
// Based on NVVM 20.0.0
//

.version 9.0
.target sm_100
.address_size 64

	// .globl	_Z36transform_sapien_to_physx_add_offsetPN36_GLOBAL__N__8ea47fdb_4_k_cu_a4bbbe0111PxTransformEPNS_15SapienTransformEiPKiPK6float4i

.visible .entry _Z36transform_sapien_to_physx_add_offsetPN36_GLOBAL__N__8ea47fdb_4_k_cu_a4bbbe0111PxTransformEPNS_15SapienTransformEiPKiPK6float4i(
	.param .u64 .ptr .align 1 _Z36transform_sapien_to_physx_add_offsetPN36_GLOBAL__N__8ea47fdb_4_k_cu_a4bbbe0111PxTransformEPNS_15SapienTransformEiPKiPK6float4i_param_0,
	.param .u64 .ptr .align 1 _Z36transform_sapien_to_physx_add_offsetPN36_GLOBAL__N__8ea47fdb_4_k_cu_a4bbbe0111PxTransformEPNS_15SapienTransformEiPKiPK6float4i_param_1,
	.param .u32 _Z36transform_sapien_to_physx_add_offsetPN36_GLOBAL__N__8ea47fdb_4_k_cu_a4bbbe0111PxTransformEPNS_15SapienTransformEiPKiPK6float4i_param_2,
	.param .u64 .ptr .align 1 _Z36transform_sapien_to_physx_add_offsetPN36_GLOBAL__N__8ea47fdb_4_k_cu_a4bbbe0111PxTransformEPNS_15SapienTransformEiPKiPK6float4i_param_3,
	.param .u64 .ptr .align 1 _Z36transform_sapien_to_physx_add_offsetPN36_GLOBAL__N__8ea47fdb_4_k_cu_a4bbbe0111PxTransformEPNS_15SapienTransformEiPKiPK6float4i_param_4,
	.param .u32 _Z36transform_sapien_to_physx_add_offsetPN36_GLOBAL__N__8ea47fdb_4_k_cu_a4bbbe0111PxTransformEPNS_15SapienTransformEiPKiPK6float4i_param_5
)
{
	.reg .pred 	%p<2>;
	.reg .b32 	%r<12>;
	.reg .b32 	%f<15>;
	.reg .b64 	%rd<16>;

	ld.param.u64 	%rd1, [_Z36transform_sapien_to_physx_add_offsetPN36_GLOBAL__N__8ea47fdb_4_k_cu_a4bbbe0111PxTransformEPNS_15SapienTransformEiPKiPK6float4i_param_0];
	ld.param.u64 	%rd2, [_Z36transform_sapien_to_physx_add_offsetPN36_GLOBAL__N__8ea47fdb_4_k_cu_a4bbbe0111PxTransformEPNS_15SapienTransformEiPKiPK6float4i_param_1];
	ld.param.u32 	%r2, [_Z36transform_sapien_to_physx_add_offsetPN36_GLOBAL__N__8ea47fdb_4_k_cu_a4bbbe0111PxTransformEPNS_15SapienTransformEiPKiPK6float4i_param_2];
	ld.param.u64 	%rd3, [_Z36transform_sapien_to_physx_add_offsetPN36_GLOBAL__N__8ea47fdb_4_k_cu_a4bbbe0111PxTransformEPNS_15SapienTransformEiPKiPK6float4i_param_3];
	ld.param.u64 	%rd4, [_Z36transform_sapien_to_physx_add_offsetPN36_GLOBAL__N__8ea47fdb_4_k_cu_a4bbbe0111PxTransformEPNS_15SapienTransformEiPKiPK6float4i_param_4];
	ld.param.u32 	%r3, [_Z36transform_sapien_to_physx_add_offsetPN36_GLOBAL__N__8ea47fdb_4_k_cu_a4bbbe0111PxTransformEPNS_15SapienTransformEiPKiPK6float4i_param_5];
	mov.u32 	%r4, %ctaid.x;
	mov.u32 	%r5, %ntid.x;
	mov.u32 	%r6, %tid.x;
	mad.lo.s32 	%r1, %r4, %r5, %r6;
	setp.ge.s32 	%p1, %r1, %r3;
	@%p1 bra 	$L__BB0_2;
	cvta.to.global.u64 	%rd5, %rd3;
	cvta.to.global.u64 	%rd6, %rd2;
	cvta.to.global.u64 	%rd7, %rd4;
	cvta.to.global.u64 	%rd8, %rd1;
	div.s32 	%r7, %r1, %r2;
	mul.lo.s32 	%r8, %r7, %r2;
	sub.s32 	%r9, %r1, %r8;
	mul.wide.s32 	%rd9, %r7, 4;
	add.s64 	%rd10, %rd5, %rd9;
	ld.global.nc.u32 	%r10, [%rd10];
	mad.lo.s32 	%r11, %r10, %r2, %r9;
	mul.wide.s32 	%rd11, %r11, 28;
	add.s64 	%rd12, %rd6, %rd11;
	ld.global.nc.f32 	%f1, [%rd12+16];
	ld.global.nc.f32 	%f2, [%rd12+20];
	ld.global.nc.f32 	%f3, [%rd12+24];
	ld.global.nc.f32 	%f4, [%rd12+12];
	ld.global.nc.f32 	%f5, [%rd12];
	mul.wide.s32 	%rd13, %r10, 16;
	add.s64 	%rd14, %rd7, %rd13;
	ld.global.nc.v4.f32 	{%f6, %f7, %f8, %f9}, [%rd14];
	add.f32 	%f10, %f5, %f6;
	ld.global.nc.f32 	%f11, [%rd12+4];
	add.f32 	%f12, %f11, %f7;
	ld.global.nc.f32 	%f13, [%rd12+8];
	add.f32 	%f14, %f13, %f8;
	add.s64 	%rd15, %rd8, %rd11;
	st.global.f32 	[%rd15], %f1;
	st.global.f32 	[%rd15+4], %f2;
	st.global.f32 	[%rd15+8], %f3;
	st.global.f32 	[%rd15+12], %f4;
	st.global.f32 	[%rd15+16], %f10;
	st.global.f32 	[%rd15+20], %f12;
	st.global.f32 	[%rd15+24], %f14;
$L__BB0_2:
	ret;

}
	// .globl	_Z41transform_physx_to_sapien_subtract_offsetPN36_GLOBAL__N__8ea47fdb_4_k_cu_a4bbbe0115SapienTransformEPNS_11PxTransformEiPKiPK6float4i
.visible .entry _Z41transform_physx_to_sapien_subtract_offsetPN36_GLOBAL__N__8ea47fdb_4_k_cu_a4bbbe0115SapienTransformEPNS_11PxTransformEiPKiPK6float4i(
	.param .u64 .ptr .align 1 _Z41transform_physx_to_sapien_subtract_offsetPN36_GLOBAL__N__8ea47fdb_4_k_cu_a4bbbe0115SapienTransformEPNS_11PxTransformEiPKiPK6float4i_param_0,
	.param .u64 .ptr .align 1 _Z41transform_physx_to_sapien_subtract_offsetPN36_GLOBAL__N__8ea47fdb_4_k_cu_a4bbbe0115SapienTransformEPNS_11PxTransformEiPKiPK6float4i_param_1,
	.param .u32 _Z41transform_physx_to_sapien_subtract_offsetPN36_GLOBAL__N__8ea47fdb_4_k_cu_a4bbbe0115SapienTransformEPNS_11PxTransformEiPKiPK6float4i_param_2,
	.param .u64 .ptr .align 1 _Z41transform_physx_to_sapien_subtract_offsetPN36_GLOBAL__N__8ea47fdb_4_k_cu_a4bbbe0115SapienTransformEPNS_11PxTransformEiPKiPK6float4i_param_3,
	.param .u64 .ptr .align 1 _Z41transform_physx_to_sapien_subtract_offsetPN36_GLOBAL__N__8ea47fdb_4_k_cu_a4bbbe0115SapienTransformEPNS_11PxTransformEiPKiPK6float4i_param_4,
	.param .u32 _Z41transform_physx_to_sapien_subtract_offsetPN36_GLOBAL__N__8ea47fdb_4_k_cu_a4bbbe0115SapienTransformEPNS_11PxTransformEiPKiPK6float4i_param_5
)
{
	.reg .pred 	%p<2>;
	.reg .b32 	%r<12>;
	.reg .b32 	%f<15>;
	.reg .b64 	%rd<16>;

	ld.param.u64 	%rd1, [_Z41transform_physx_to_sapien_subtract_offsetPN36_GLOBAL__N__8ea47fdb_4_k_cu_a4bbbe0115SapienTransformEPNS_11PxTransformEiPKiPK6float4i_param_0];
	ld.param.u64 	%rd2, [_Z41transform_physx_to_sapien_subtract_offsetPN36_GLOBAL__N__8ea47fdb_4_k_cu_a4bbbe0115SapienTransformEPNS_11PxTransformEiPKiPK6float4i_param_1];
	ld.param.u32 	%r2, [_Z41transform_physx_to_sapien_subtract_offsetPN36_GLOBAL__N__8ea47fdb_4_k_cu_a4bbbe0115SapienTransformEPNS_11PxTransformEiPKiPK6float4i_param_2];
	ld.param.u64 	%rd3, [_Z41transform_physx_to_sapien_subtract_offsetPN36_GLOBAL__N__8ea47fdb_4_k_cu_a4bbbe0115SapienTransformEPNS_11PxTransformEiPKiPK6float4i_param_3];
	ld.param.u64 	%rd4, [_Z41transform_physx_to_sapien_subtract_offsetPN36_GLOBAL__N__8ea47fdb_4_k_cu_a4bbbe0115SapienTransformEPNS_11PxTransformEiPKiPK6float4i_param_4];
	ld.param.u32 	%r3, [_Z41transform_physx_to_sapien_subtract_offsetPN36_GLOBAL__N__8ea47fdb_4_k_cu_a4bbbe0115SapienTransformEPNS_11PxTransformEiPKiPK6float4i_param_5];
	mov.u32 	%r4, %ctaid.x;
	mov.u32 	%r5, %ntid.x;
	mov.u32 	%r6, %tid.x;
	mad.lo.s32 	%r1, %r4, %r5, %r6;
	setp.ge.s32 	%p1, %r1, %r3;
	@%p1 bra 	$L__BB1_2;
	cvta.to.global.u64 	%rd5, %rd3;
	cvta.to.global.u64 	%rd6, %rd2;
	cvta.to.global.u64 	%rd7, %rd4;
	cvta.to.global.u64 	%rd8, %rd1;
	div.s32 	%r7, %r1, %r2;
	mul.lo.s32 	%r8, %r7, %r2;
	sub.s32 	%r9, %r1, %r8;
	mul.wide.s32 	%rd9, %r7, 4;
	add.s64 	%rd10, %rd5, %rd9;
	ld.global.nc.u32 	%r10, [%rd10];
	mad.lo.s32 	%r11, %r10, %r2, %r9;
	mul.wide.s32 	%rd11, %r11, 28;
	add.s64 	%rd12, %rd6, %rd11;
	ld.global.nc.f32 	%f1, [%rd12+16];
	mul.wide.s32 	%rd13, %r10, 16;
	add.s64 	%rd14, %rd7, %rd13;
	ld.global.nc.v4.f32 	{%f2, %f3, %f4, %f5}, [%rd14];
	sub.f32 	%f6, %f1, %f2;
	ld.global.nc.f32 	%f7, [%rd12+20];
	sub.f32 	%f8, %f7, %f3;
	ld.global.nc.f32 	%f9, [%rd12+24];
	sub.f32 	%f10, %f9, %f4;
	ld.global.nc.f32 	%f11, [%rd12+12];
	ld.global.nc.f32 	%f12, [%rd12];
	ld.global.nc.f32 	%f13, [%rd12+4];
	ld.global.nc.f32 	%f14, [%rd12+8];
	add.s64 	%rd15, %rd8, %rd11;
	st.global.f32 	[%rd15], %f6;
	st.global.f32 	[%rd15+4], %f8;
	st.global.f32 	[%rd15+8], %f10;
	st.global.f32 	[%rd15+12], %f11;
	st.global.f32 	[%rd15+16], %f12;
	st.global.f32 	[%rd15+20], %f13;
	st.global.f32 	[%rd15+24], %f14;
$L__BB1_2:
	ret;

}
	// .globl	_Z36body_data_sapien_to_physx_add_offsetPN36_GLOBAL__N__8ea47fdb_4_k_cu_a4bbbe0110PxBodyDataEPNS_14SapienBodyDataEPK4int4PK6float4i
.visible .entry _Z36body_data_sapien_to_physx_add_offsetPN36_GLOBAL__N__8ea47fdb_4_k_cu_a4bbbe0110PxBodyDataEPNS_14SapienBodyDataEPK4int4PK6float4i(
	.param .u64 .ptr .align 1 _Z36body_data_sapien_to_physx_add_offsetPN36_GLOBAL__N__8ea47fdb_4_k_cu_a4bbbe0110PxBodyDataEPNS_14SapienBodyDataEPK4int4PK6float4i_param_0,
	.param .u64 .ptr .align 1 _Z36body_data_sapien_to_physx_add_offsetPN36_GLOBAL__N__8ea47fdb_4_k_cu_a4bbbe0110PxBodyDataEPNS_14SapienBodyDataEPK4int4PK6float4i_param_1,
	.param .u64 .ptr .align 1 _Z36body_data_sapien_to_physx_add_offsetPN36_GLOBAL__N__8ea47fdb_4_k_cu_a4bbbe0110PxBodyDataEPNS_14SapienBodyDataEPK4int4PK6float4i_param_2,
	.param .u64 .ptr .align 1 _Z36body_data_sapien_to_physx_add_offsetPN36_GLOBAL__N__8ea47fdb_4_k_cu_a4bbbe0110PxBodyDataEPNS_14SapienBodyDataEPK4int4PK6float4i_param_3,
	.param .u32 _Z36body_data_sapien_to_physx_add_offsetPN36_GLOBAL__N__8ea47fdb_4_k_cu_a4bbbe0110PxBodyDataEPNS_14SapienBodyDataEPK4int4PK6float4i_param_4
)
{
	.reg .pred 	%p<2>;
	.reg .b32 	%r<7>;
	.reg .b32 	%f<22>;
	.reg .b64 	%rd<16>;

	ld.param.u64 	%rd1, [_Z36body_data_sapien_to_physx_add_offsetPN36_GLOBAL__N__8ea47fdb_4_k_cu_a4bbbe0110PxBodyDataEPNS_14SapienBodyDataEPK4int4PK6float4i_param_0];
	ld.param.u64 	%rd2, [_Z36body_data_sapien_to_physx_add_offsetPN36_GLOBAL__N__8ea47fdb_4_k_cu_a4bbbe0110PxBodyDataEPNS_14SapienBodyDataEPK4int4PK6float4i_param_1];
	ld.param.u64 	%rd3, [_Z36body_data_sapien_to_physx_add_offsetPN36_GLOBAL__N__8ea47fdb_4_k_cu_a4bbbe0110PxBodyDataEPNS_14SapienBodyDataEPK4int4PK6float4i_param_2];
	ld.param.u64 	%rd4, [_Z36body_data_sapien_to_physx_add_offsetPN36_GLOBAL__N__8ea47fdb_4_k_cu_a4bbbe0110PxBodyDataEPNS_14SapienBodyDataEPK4int4PK6float4i_param_3];
	ld.param.u32 	%r2, [_Z36body_data_sapien_to_physx_add_offsetPN36_GLOBAL__N__8ea47fdb_4_k_cu_a4bbbe0110PxBodyDataEPNS_14SapienBodyDataEPK4int4PK6float4i_param_4];
	mov.u32 	%r3, %ctaid.x;
	mov.u32 	%r4, %ntid.x;
	mov.u32 	%r5, %tid.x;
	mad.lo.s32 	%r1, %r3, %r4, %r5;
	setp.ge.s32 	%p1, %r1, %r2;
	@%p1 bra 	$L__BB2_2;
	cvta.to.global.u64 	%rd5, %rd3;
	cvta.to.global.u64 	%rd6, %rd2;
	cvta.to.global.u64 	%rd7, %rd4;
	cvta.to.global.u64 	%rd8, %rd1;
	mul.wide.s32 	%rd9, %r1, 16;
	add.s64 	%rd10, %rd5, %rd9;
	ld.global.nc.u32 	%r6, [%rd10];
	mul.wide.s32 	%rd11, %r6, 64;
	add.s64 	%rd12, %rd6, %rd11;
	ld.global.nc.f32 	%f1, [%rd12+16];
	ld.global.nc.f32 	%f2, [%rd12+20];
	ld.global.nc.f32 	%f3, [%rd12+24];
	ld.global.nc.f32 	%f4, [%rd12+12];
	ld.global.nc.f32 	%f5, [%rd12];
	mul.wide.s32 	%rd13, %r6, 16;
	add.s64 	%rd14, %rd7, %rd13;
	ld.global.nc.v4.f32 	{%f6, %f7, %f8, %f9}, [%rd14];
	add.f32 	%f10, %f5, %f6;
	ld.global.nc.f32 	%f11, [%rd12+4];
	add.f32 	%f12, %f11, %f7;
	ld.global.nc.f32 	%f13, [%rd12+8];
	add.f32 	%f14, %f13, %f8;
	ld.global.nc.f32 	%f15, [%rd12+28];
	ld.global.nc.f32 	%f16, [%rd12+32];
	ld.global.nc.f32 	%f17, [%rd12+36];
	ld.global.nc.f32 	%f18, [%rd12+40];
	ld.global.nc.f32 	%f19, [%rd12+44];
	ld.global.nc.f32 	%f20, [%rd12+48];
	add.s64 	%rd15, %rd8, %rd11;
	st.global.v4.f32 	[%rd15], {%f1, %f2, %f3, %f4};
	mov.f32 	%f21, 0f00000000;
	st.global.v4.f32 	[%rd15+16], {%f10, %f12, %f14, %f21};
	st.global.v4.f32 	[%rd15+32], {%f15, %f16, %f17, %f21};
	st.global.v4.f32 	[%rd15+48], {%f18, %f19, %f20, %f21};
$L__BB2_2:
	ret;

}
	// .globl	_Z41body_data_physx_to_sapien_subtract_offsetPN36_GLOBAL__N__8ea47fdb_4_k_cu_a4bbbe0114SapienBodyDataEPNS_10PxBodyDataEPK4int4PK6float4i
.visible .entry _Z41body_data_physx_to_sapien_subtract_offsetPN36_GLOBAL__N__8ea47fdb_4_k_cu_a4bbbe0114SapienBodyDataEPNS_10PxBodyDataEPK4int4PK6float4i(
	.param .u64 .ptr .align 1 _Z41body_data_physx_to_sapien_subtract_offsetPN36_GLOBAL__N__8ea47fdb_4_k_cu_a4bbbe0114SapienBodyDataEPNS_10PxBodyDataEPK4int4PK6float4i_param_0,
	.param .u64 .ptr .align 1 _Z41body_data_physx_to_sapien_subtract_offsetPN36_GLOBAL__N__8ea47fdb_4_k_cu_a4bbbe0114SapienBodyDataEPNS_10PxBodyDataEPK4int4PK6float4i_param_1,
	.param .u64 .ptr .align 1 _Z41body_data_physx_to_sapien_subtract_offsetPN36_GLOBAL__N__8ea47fdb_4_k_cu_a4bbbe0114SapienBodyDataEPNS_10PxBodyDataEPK4int4PK6float4i_param_2,
	.param .u64 .ptr .align 1 _Z41body_data_physx_to_sapien_subtract_offsetPN36_GLOBAL__N__8ea47fdb_4_k_cu_a4bbbe0114SapienBodyDataEPNS_10PxBodyDataEPK4int4PK6float4i_param_3,
	.param .u32 _Z41body_data_physx_to_sapien_subtract_offsetPN36_GLOBAL__N__8ea47fdb_4_k_cu_a4bbbe0114SapienBodyDataEPNS_10PxBodyDataEPK4int4PK6float4i_param_4
)
{
	.reg .pred 	%p<2>;
	.reg .b32 	%r<8>;
	.reg .b32 	%f<24>;
	.reg .b64 	%rd<16>;

	ld.param.u64 	%rd1, [_Z41body_data_physx_to_sapien_subtract_offsetPN36_GLOBAL__N__8ea47fdb_4_k_cu_a4bbbe0114SapienBodyDataEPNS_10PxBodyDataEPK4int4PK6float4i_param_0];
	ld.param.u64 	%rd2, [_Z41body_data_physx_to_sapien_subtract_offsetPN36_GLOBAL__N__8ea47fdb_4_k_cu_a4bbbe0114SapienBodyDataEPNS_10PxBodyDataEPK4int4PK6float4i_param_1];
	ld.param.u64 	%rd3, [_Z41body_data_physx_to_sapien_subtract_offsetPN36_GLOBAL__N__8ea47fdb_4_k_cu_a4bbbe0114SapienBodyDataEPNS_10PxBodyDataEPK4int4PK6float4i_param_2];
	ld.param.u64 	%rd4, [_Z41body_data_physx_to_sapien_subtract_offsetPN36_GLOBAL__N__8ea47fdb_4_k_cu_a4bbbe0114SapienBodyDataEPNS_10PxBodyDataEPK4int4PK6float4i_param_3];
	ld.param.u32 	%r2, [_Z41body_data_physx_to_sapien_subtract_offsetPN36_GLOBAL__N__8ea47fdb_4_k_cu_a4bbbe0114SapienBodyDataEPNS_10PxBodyDataEPK4int4PK6float4i_param_4];
	mov.u32 	%r3, %ctaid.x;
	mov.u32 	%r4, %ntid.x;
	mov.u32 	%r5, %tid.x;
	mad.lo.s32 	%r1, %r3, %r4, %r5;
	setp.ge.s32 	%p1, %r1, %r2;
	@%p1 bra 	$L__BB3_2;
	cvta.to.global.u64 	%rd5, %rd3;
	cvta.to.global.u64 	%rd6, %rd2;
	cvta.to.global.u64 	%rd7, %rd4;
	cvta.to.global.u64 	%rd8, %rd1;
	mul.wide.s32 	%rd9, %r1, 16;
	add.s64 	%rd10, %rd5, %rd9;
	ld.global.nc.u32 	%r6, [%rd10];
	mul.wide.s32 	%rd11, %r6, 64;
	add.s64 	%rd12, %rd6, %rd11;
	ld.global.nc.v4.f32 	{%f1, %f2, %f3, %f4}, [%rd12+16];
	mul.wide.s32 	%rd13, %r6, 16;
	add.s64 	%rd14, %rd7, %rd13;
	ld.global.nc.v4.f32 	{%f5, %f6, %f7, %f8}, [%rd14];
	sub.f32 	%f9, %f1, %f5;
	sub.f32 	%f10, %f2, %f6;
	sub.f32 	%f11, %f3, %f7;
	ld.global.nc.v4.f32 	{%f12, %f13, %f14, %f15}, [%rd12];
	ld.global.nc.v4.f32 	{%f16, %f17, %f18, %f19}, [%rd12+32];
	ld.global.nc.v4.f32 	{%f20, %f21, %f22, %f23}, [%rd12+48];
	add.s64 	%rd15, %rd8, %rd11;
	st.global.f32 	[%rd15], %f9;
	st.global.f32 	[%rd15+4], %f10;
	st.global.f32 	[%rd15+8], %f11;
	st.global.f32 	[%rd15+12], %f15;
	st.global.f32 	[%rd15+16], %f12;
	st.global.f32 	[%rd15+20], %f13;
	st.global.f32 	[%rd15+24], %f14;
	st.global.f32 	[%rd15+28], %f16;
	st.global.f32 	[%rd15+32], %f17;
	st.global.f32 	[%rd15+36], %f18;
	st.global.f32 	[%rd15+40], %f20;
	st.global.f32 	[%rd15+44], %f21;
	st.global.f32 	[%rd15+48], %f22;
	mov.b32 	%r7, 0;
	st.global.u32 	[%rd15+52], %r7;
	st.global.u32 	[%rd15+56], %r7;
	st.global.u32 	[%rd15+60], %r7;
$L__BB3_2:
	ret;

}


// ===== COMPILED SASS (sm_100) =====

	.target	sm_100

	.elftype	@"ET_EXEC"


//--------------------- .note.nv.tkinfo           --------------------------
	.section	.note.nv.tkinfo,"",@"SHT_NOTE"
	.sectionflags	@"SHF_NOTE_NV_TKINFO"
	.tkinfo
        /*0018*/ 	.word	0x00000002
        /*0030*/ 	.string	""
        /*0030*/ 	.string	"ptxas"
        /*0030*/ 	.string	"Cuda compilation tools, release 13.0, V13.0.88"
        /*0030*/ 	.string	"Build cuda_13.0.r13.0/compiler.36424714_0"
        /*0030*/ 	.string	"-arch sm_100 -m 64 "



//--------------------- .note.nv.cuinfo           --------------------------
	.section	.note.nv.cuinfo,"",@"SHT_NOTE"
	.sectionflags	@"SHF_NOTE_NV_CUINFO"
        /*0018*/ 	.short	0x0002
        /*001a*/ 	.short	0x0064
        /*001c*/ 	.short	0x0082
	.zero		2


//--------------------- .nv.info                  --------------------------
	.section	.nv.info,"",@"SHT_CUDA_INFO"
	.align	4


	//----- nvinfo : EIATTR_REGCOUNT
	.align		4
        /*0000*/ 	.byte	0x04, 0x2f
        /*0002*/ 	.short	(.L_1 - .L_0)
	.align		4
.L_0:
        /*0004*/ 	.word	index@(_Z36transform_sapien_to_physx_add_offsetPN36_GLOBAL__N__8ea47fdb_4_k_cu_a4bbbe0111PxTransformEPNS_15SapienTransformEiPKiPK6float4i)
        /*0008*/ 	.word	0x0000001a


	//----- nvinfo : EIATTR_FRAME_SIZE
	.align		4
.L_1:
        /*000c*/ 	.byte	0x04, 0x11
        /*000e*/ 	.short	(.L_3 - .L_2)
	.align		4
.L_2:
        /*0010*/ 	.word	index@(_Z36transform_sapien_to_physx_add_offsetPN36_GLOBAL__N__8ea47fdb_4_k_cu_a4bbbe0111PxTransformEPNS_15SapienTransformEiPKiPK6float4i)
        /*0014*/ 	.word	0x00000000


	//----- nvinfo : EIATTR_REGCOUNT
	.align		4
.L_3:
        /*0018*/ 	.byte	0x04, 0x2f
        /*001a*/ 	.short	(.L_5 - .L_4)
	.align		4
.L_4:
        /*001c*/ 	.word	index@(_Z41transform_physx_to_sapien_subtract_offsetPN36_GLOBAL__N__8ea47fdb_4_k_cu_a4bbbe0115SapienTransformEPNS_11PxTransformEiPKiPK6float4i)
        /*0020*/ 	.word	0x0000001a


	//----- nvinfo : EIATTR_FRAME_SIZE
	.align		4
.L_5:
        /*0024*/ 	.byte	0x04, 0x11
        /*0026*/ 	.short	(.L_7 - .L_6)
	.align		4
.L_6:
        /*0028*/ 	.word	index@(_Z41transform_physx_to_sapien_subtract_offsetPN36_GLOBAL__N__8ea47fdb_4_k_cu_a4bbbe0115SapienTransformEPNS_11PxTransformEiPKiPK6float4i)
        /*002c*/ 	.word	0x00000000


	//----- nvinfo : EIATTR_REGCOUNT
	.align		4
.L_7:
        /*0030*/ 	.byte	0x04, 0x2f
        /*0032*/ 	.short	(.L_9 - .L_8)
	.align		4
.L_8:
        /*0034*/ 	.word	index@(_Z36body_data_sapien_to_physx_add_offsetPN36_GLOBAL__N__8ea47fdb_4_k_cu_a4bbbe0110PxBodyDataEPNS_14SapienBodyDataEPK4int4PK6float4i)
        /*0038*/ 	.word	0x0000001a


	//----- nvinfo : EIATTR_FRAME_SIZE
	.align		4
.L_9:
        /*003c*/ 	.byte	0x04, 0x11
        /*003e*/ 	.short	(.L_11 - .L_10)
	.align		4
.L_10:
        /*0040*/ 	.word	index@(_Z36body_data_sapien_to_physx_add_offsetPN36_GLOBAL__N__8ea47fdb_4_k_cu_a4bbbe0110PxBodyDataEPNS_14SapienBodyDataEPK4int4PK6float4i)
        /*0044*/ 	.word	0x00000000


	//----- nvinfo : EIATTR_REGCOUNT
	.align		4
.L_11:
        /*0048*/ 	.byte	0x04, 0x2f
        /*004a*/ 	.short	(.L_13 - .L_12)
	.align		4
.L_12:
        /*004c*/ 	.word	index@(_Z41body_data_physx_to_sapien_subtract_offsetPN36_GLOBAL__N__8ea47fdb_4_k_cu_a4bbbe0114SapienBodyDataEPNS_10PxBodyDataEPK4int4PK6float4i)
        /*0050*/ 	.word	0x0000001e


	//----- nvinfo : EIATTR_FRAME_SIZE
	.align		4
.L_13:
        /*0054*/ 	.byte	0x04, 0x11
        /*0056*/ 	.short	(.L_15 - .L_14)
	.align		4
.L_14:
        /*0058*/ 	.word	index@(_Z41body_data_physx_to_sapien_subtract_offsetPN36_GLOBAL__N__8ea47fdb_4_k_cu_a4bbbe0114SapienBodyDataEPNS_10PxBodyDataEPK4int4PK6float4i)
        /*005c*/ 	.word	0x00000000


	//----- nvinfo : EIATTR_MIN_STACK_SIZE
	.align		4
.L_15:
        /*0060*/ 	.byte	0x04, 0x12
        /*0062*/ 	.short	(.L_17 - .L_16)
	.align		4
.L_16:
        /*0064*/ 	.word	index@(_Z41body_data_physx_to_sapien_subtract_offsetPN36_GLOBAL__N__8ea47fdb_4_k_cu_a4bbbe0114SapienBodyDataEPNS_10PxBodyDataEPK4int4PK6float4i)
        /*0068*/ 	.word	0x00000000


	//----- nvinfo : EIATTR_MIN_STACK_SIZE
	.align		4
.L_17:
        /*006c*/ 	.byte	0x04, 0x12
        /*006e*/ 	.short	(.L_19 - .L_18)
	.align		4
.L_18:
        /*0070*/ 	.word	index@(_Z36body_data_sapien_to_physx_add_offsetPN36_GLOBAL__N__8ea47fdb_4_k_cu_a4bbbe0110PxBodyDataEPNS_14SapienBodyDataEPK4int4PK6float4i)
        /*0074*/ 	.word	0x00000000


	//----- nvinfo : EIATTR_MIN_STACK_SIZE
	.align		4
.L_19:
        /*0078*/ 	.byte	0x04, 0x12
        /*007a*/ 	.short	(.L_21 - .L_20)
	.align		4
.L_20:
        /*007c*/ 	.word	index@(_Z41transform_physx_to_sapien_subtract_offsetPN36_GLOBAL__N__8ea47fdb_4_k_cu_a4bbbe0115SapienTransformEPNS_11PxTransformEiPKiPK6float4i)
        /*0080*/ 	.word	0x00000000


	//----- nvinfo : EIATTR_MIN_STACK_SIZE
	.align		4
.L_21:
        /*0084*/ 	.byte	0x04, 0x12
        /*0086*/ 	.short	(.L_23 - .L_22)
	.align		4
.L_22:
        /*0088*/ 	.word	index@(_Z36transform_sapien_to_physx_add_offsetPN36_GLOBAL__N__8ea47fdb_4_k_cu_a4bbbe0111PxTransformEPNS_15SapienTransformEiPKiPK6float4i)
        /*008c*/ 	.word	0x00000000
.L_23:


//--------------------- .nv.compat                --------------------------
	.section	.nv.compat,"",@"SHT_CUDA_COMPAT_INFO"
	.align	4
        /*0000*/ 	.byte	0x02, 0x09, 0x00, 0x00, 0x02, 0x02, 0x01, 0x00, 0x02, 0x05, 0x05, 0x00, 0x03, 0x07, 0x01, 0x01
        /*0010*/ 	.byte	0x02, 0x03, 0x00, 0x00, 0x02, 0x06, 0x01, 0x00, 0x04, 0x0b, 0x08, 0x00, 0x09, 0x00, 0x00, 0x00
        /*0020*/ 	.byte	0x00, 0x00, 0x00, 0x00


//--------------------- .nv.info._Z41body_data_physx_to_sapien_subtract_offsetPN36_GLOBAL__N__8ea47fdb_4_k_cu_a4bbbe0114SapienBodyDataEPNS_10PxBodyDataEPK4int4PK6float4i --------------------------
	.section	.nv.info._Z41body_data_physx_to_sapien_subtract_offsetPN36_GLOBAL__N__8ea47fdb_4_k_cu_a4bbbe0114SapienBodyDataEPNS_10PxBodyDataEPK4int4PK6float4i,"",@"SHT_CUDA_INFO"
	.sectionflags	@""
	.align	4


	//----- nvinfo : EIATTR_CUDA_API_VERSION
	.align		4
        /*0000*/ 	.byte	0x04, 0x37
        /*0002*/ 	.short	(.L_25 - .L_24)
.L_24:
        /*0004*/ 	.word	0x00000082


	//----- nvinfo : EIATTR_KPARAM_INFO
	.align		4
.L_25:
        /*0008*/ 	.byte	0x04, 0x17
        /*000a*/ 	.short	(.L_27 - .L_26)
.L_26:
        /*000c*/ 	.word	0x00000000
        /*0010*/ 	.short	0x0004
        /*0012*/ 	.short	0x0020
        /*0014*/ 	.byte	0x00, 0xf0, 0x11, 0x00


	//----- nvinfo : EIATTR_KPARAM_INFO
	.align		4
.L_27:
        /*0018*/ 	.byte	0x04, 0x17
        /*001a*/ 	.short	(.L_29 - .L_28)
.L_28:
        /*001c*/ 	.word	0x00000000
        /*0020*/ 	.short	0x0003
        /*0022*/ 	.short	0x0018
        /*0024*/ 	.byte	0x00, 0xf5, 0x21, 0x00


	//----- nvinfo : EIATTR_KPARAM_INFO
	.align		4
.L_29:
        /*0028*/ 	.byte	0x04, 0x17
        /*002a*/ 	.short	(.L_31 - .L_30)
.L_30:
        /*002c*/ 	.word	0x00000000
        /*0030*/ 	.short	0x0002
        /*0032*/ 	.short	0x0010
        /*0034*/ 	.byte	0x00, 0xf5, 0x21, 0x00


	//----- nvinfo : EIATTR_KPARAM_INFO
	.align		4
.L_31:
        /*0038*/ 	.byte	0x04, 0x17
        /*003a*/ 	.short	(.L_33 - .L_32)
.L_32:
        /*003c*/ 	.word	0x00000000
        /*0040*/ 	.short	0x0001
        /*0042*/ 	.short	0x0008
        /*0044*/ 	.byte	0x00, 0xf5, 0x21, 0x00


	//----- nvinfo : EIATTR_KPARAM_INFO
	.align		4
.L_33:
        /*0048*/ 	.byte	0x04, 0x17
        /*004a*/ 	.short	(.L_35 - .L_34)
.L_34:
        /*004c*/ 	.word	0x00000000
        /*0050*/ 	.short	0x0000
        /*0052*/ 	.short	0x0000
        /*0054*/ 	.byte	0x00, 0xf5, 0x21, 0x00


	//----- nvinfo : EIATTR_SPARSE_MMA_MASK
	.align		4
.L_35:
        /*0058*/ 	.byte	0x03, 0x50
        /*005a*/ 	.short	0x0000


	//----- nvinfo : EIATTR_MAXREG_COUNT
	.align		4
        /*005c*/ 	.byte	0x03, 0x1b
        /*005e*/ 	.short	0x00ff


	//----- nvinfo : EIATTR_MERCURY_ISA_VERSION
	.align		4
        /*0060*/ 	.byte	0x03, 0x5f
        /*0062*/ 	.short	0x0101


	//----- nvinfo : EIATTR_UNUSED_LOAD_BYTE_OFFSET
	.align		4
        /*0064*/ 	.byte	0x04, 0x44
        /*0066*/ 	.short	(.L_37 - .L_36)


	//   ....[0]....
.L_36:
        /*0068*/ 	.word	0x00000110
        /*006c*/ 	.word	0x00000fff


	//   ....[1]....
        /*0070*/ 	.word	0x00000120
        /*0074*/ 	.word	0x00000fff


	//   ....[2]....
        /*0078*/ 	.word	0x00000140
        /*007c*/ 	.word	0x00000fff


	//   ....[3]....
        /*0080*/ 	.word	0x00000150
        /*0084*/ 	.word	0x00000fff


	//----- nvinfo : EIATTR_VRC_CTA_INIT_COUNT
	.align		4
.L_37:
        /*0088*/ 	.byte	0x02, 0x4a
	.zero		1
	.zero		1


	//----- nvinfo : EIATTR_EXIT_INSTR_OFFSETS
	.align		4
        /*008c*/ 	.byte	0x04, 0x1c
        /*008e*/ 	.short	(.L_39 - .L_38)


	//   ....[0]....
.L_38:
        /*0090*/ 	.word	0x00000070


	//   ....[1]....
        /*0094*/ 	.word	0x000002a0


	//----- nvinfo : EIATTR_CBANK_PARAM_SIZE
	.align		4
.L_39:
        /*0098*/ 	.byte	0x03, 0x19
        /*009a*/ 	.short	0x0024


	//----- nvinfo : EIATTR_PARAM_CBANK
	.align		4
        /*009c*/ 	.byte	0x04, 0x0a
        /*009e*/ 	.short	(.L_41 - .L_40)
	.align		4
.L_40:
        /*00a0*/ 	.word	index@(.nv.constant0._Z41body_data_physx_to_sapien_subtract_offsetPN36_GLOBAL__N__8ea47fdb_4_k_cu_a4bbbe0114SapienBodyDataEPNS_10PxBodyDataEPK4int4PK6float4i)
        /*00a4*/ 	.short	0x0380
        /*00a6*/ 	.short	0x0024


	//----- nvinfo : EIATTR_SW_WAR
	.align		4
.L_41:
        /*00a8*/ 	.byte	0x04, 0x36
        /*00aa*/ 	.short	(.L_43 - .L_42)
.L_42:
        /*00ac*/ 	.word	0x00000008
.L_43:


//--------------------- .nv.info._Z36body_data_sapien_to_physx_add_offsetPN36_GLOBAL__N__8ea47fdb_4_k_cu_a4bbbe0110PxBodyDataEPNS_14SapienBodyDataEPK4int4PK6float4i --------------------------
	.section	.nv.info._Z36body_data_sapien_to_physx_add_offsetPN36_GLOBAL__N__8ea47fdb_4_k_cu_a4bbbe0110PxBodyDataEPNS_14SapienBodyDataEPK4int4PK6float4i,"",@"SHT_CUDA_INFO"
	.sectionflags	@""
	.align	4


	//----- nvinfo : EIATTR_CUDA_API_VERSION
	.align		4
        /*0000*/ 	.byte	0x04, 0x37
        /*0002*/ 	.short	(.L_45 - .L_44)
.L_44:
        /*0004*/ 	.word	0x00000082


	//----- nvinfo : EIATTR_KPARAM_INFO
	.align		4
.L_45:
        /*0008*/ 	.byte	0x04, 0x17
        /*000a*/ 	.short	(.L_47 - .L_46)
.L_46:
        /*000c*/ 	.word	0x00000000
        /*0010*/ 	.short	0x0004
        /*0012*/ 	.short	0x0020
        /*0014*/ 	.byte	0x00, 0xf0, 0x11, 0x00


	//----- nvinfo : EIATTR_KPARAM_INFO
	.align		4
.L_47:
        /*0018*/ 	.byte	0x04, 0x17
        /*001a*/ 	.short	(.L_49 - .L_48)
.L_48:
        /*001c*/ 	.word	0x00000000
        /*0020*/ 	.short	0x0003
        /*0022*/ 	.short	0x0018
        /*0024*/ 	.byte	0x00, 0xf5, 0x21, 0x00


	//----- nvinfo : EIATTR_KPARAM_INFO
	.align		4
.L_49:
        /*0028*/ 	.byte	0x04, 0x17
        /*002a*/ 	.short	(.L_51 - .L_50)
.L_50:
        /*002c*/ 	.word	0x00000000
        /*0030*/ 	.short	0x0002
        /*0032*/ 	.short	0x0010
        /*0034*/ 	.byte	0x00, 0xf5, 0x21, 0x00


	//----- nvinfo : EIATTR_KPARAM_INFO
	.align		4
.L_51:
        /*0038*/ 	.byte	0x04, 0x17
        /*003a*/ 	.short	(.L_53 - .L_52)
.L_52:
        /*003c*/ 	.word	0x00000000
        /*0040*/ 	.short	0x0001
        /*0042*/ 	.short	0x0008
        /*0044*/ 	.byte	0x00, 0xf5, 0x21, 0x00


	//----- nvinfo : EIATTR_KPARAM_INFO
	.align		4
.L_53:
        /*0048*/ 	.byte	0x04, 0x17
        /*004a*/ 	.short	(.L_55 - .L_54)
.L_54:
        /*004c*/ 	.word	0x00000000
        /*0050*/ 	.short	0x0000
        /*0052*/ 	.short	0x0000
        /*0054*/ 	.byte	0x00, 0xf5, 0x21, 0x00


	//----- nvinfo : EIATTR_SPARSE_MMA_MASK
	.align		4
.L_55:
        /*0058*/ 	.byte	0x03, 0x50
        /*005a*/ 	.short	0x0000


	//----- nvinfo : EIATTR_MAXREG_COUNT
	.align		4
        /*005c*/ 	.byte	0x03, 0x1b
        /*005e*/ 	.short	0x00ff


	//----- nvinfo : EIATTR_MERCURY_ISA_VERSION
	.align		4
        /*0060*/ 	.byte	0x03, 0x5f
        /*0062*/ 	.short	0x0101


	//----- nvinfo : EIATTR_UNUSED_LOAD_BYTE_OFFSET
	.align		4
        /*0064*/ 	.byte	0x04, 0x44
        /*0066*/ 	.short	(.L_57 - .L_56)


	//   ....[0]....
.L_56:
        /*0068*/ 	.word	0x00000110
        /*006c*/ 	.word	0x00000fff


	//----- nvinfo : EIATTR_VRC_CTA_INIT_COUNT
	.align		4
.L_57:
        /*0070*/ 	.byte	0x02, 0x4a
	.zero		1
	.zero		1


	//----- nvinfo : EIATTR_EXIT_INSTR_OFFSETS
	.align		4
        /*0074*/ 	.byte	0x04, 0x1c
        /*0076*/ 	.short	(.L_59 - .L_58)


	//   ....[0]....
.L_58:
        /*0078*/ 	.word	0x00000070


	//   ....[1]....
        /*007c*/ 	.word	0x000002a0


	//----- nvinfo : EIATTR_CBANK_PARAM_SIZE
	.align		4
.L_59:
        /*0080*/ 	.byte	0x03, 0x19
        /*0082*/ 	.short	0x0024


	//----- nvinfo : EIATTR_PARAM_CBANK
	.align		4
        /*0084*/ 	.byte	0x04, 0x0a
        /*0086*/ 	.short	(.L_61 - .L_60)
	.align		4
.L_60:
        /*0088*/ 	.word	index@(.nv.constant0._Z36body_data_sapien_to_physx_add_offsetPN36_GLOBAL__N__8ea47fdb_4_k_cu_a4bbbe0110PxBodyDataEPNS_14SapienBodyDataEPK4int4PK6float4i)
        /*008c*/ 	.short	0x0380
        /*008e*/ 	.short	0x0024


	//----- nvinfo : EIATTR_SW_WAR
	.align		4
.L_61:
        /*0090*/ 	.byte	0x04, 0x36
        /*0092*/ 	.short	(.L_63 - .L_62)
.L_62:
        /*0094*/ 	.word	0x00000008
.L_63:


//--------------------- .nv.info._Z41transform_physx_to_sapien_subtract_offsetPN36_GLOBAL__N__8ea47fdb_4_k_cu_a4bbbe0115SapienTransformEPNS_11PxTransformEiPKiPK6float4i --------------------------
	.section	.nv.info._Z41transform_physx_to_sapien_subtract_offsetPN36_GLOBAL__N__8ea47fdb_4_k_cu_a4bbbe0115SapienTransformEPNS_11PxTransformEiPKiPK6float4i,"",@"SHT_CUDA_INFO"
	.sectionflags	@""
	.align	4


	//----- nvinfo : EIATTR_CUDA_API_VERSION
	.align		4
        /*0000*/ 	.byte	0x04, 0x37
        /*0002*/ 	.short	(.L_65 - .L_64)
.L_64:
        /*0004*/ 	.word	0x00000082


	//----- nvinfo : EIATTR_KPARAM_INFO
	.align		4
.L_65:
        /*0008*/ 	.byte	0x04, 0x17
        /*000a*/ 	.short	(.L_67 - .L_66)
.L_66:
        /*000c*/ 	.word	0x00000000
        /*0010*/ 	.short	0x0005
        /*0012*/ 	.short	0x0028
        /*0014*/ 	.byte	0x00, 0xf0, 0x11, 0x00


	//----- nvinfo : EIATTR_KPARAM_INFO
	.align		4
.L_67:
        /*0018*/ 	.byte	0x04, 0x17
        /*001a*/ 	.short	(.L_69 - .L_68)
.L_68:
        /*001c*/ 	.word	0x00000000
        /*0020*/ 	.short	0x0004
        /*0022*/ 	.short	0x0020
        /*0024*/ 	.byte	0x00, 0xf5, 0x21, 0x00


	//----- nvinfo : EIATTR_KPARAM_INFO
	.align		4
.L_69:
        /*0028*/ 	.byte	0x04, 0x17
        /*002a*/ 	.short	(.L_71 - .L_70)
.L_70:
        /*002c*/ 	.word	0x00000000
        /*0030*/ 	.short	0x0003
        /*0032*/ 	.short	0x0018
        /*0034*/ 	.byte	0x00, 0xf5, 0x21, 0x00


	//----- nvinfo : EIATTR_KPARAM_INFO
	.align		4
.L_71:
        /*0038*/ 	.byte	0x04, 0x17
        /*003a*/ 	.short	(.L_73 - .L_72)
.L_72:
        /*003c*/ 	.word	0x00000000
        /*0040*/ 	.short	0x0002
        /*0042*/ 	.short	0x0010
        /*0044*/ 	.byte	0x00, 0xf0, 0x11, 0x00


	//----- nvinfo : EIATTR_KPARAM_INFO
	.align		4
.L_73:
        /*0048*/ 	.byte	0x04, 0x17
        /*004a*/ 	.short	(.L_75 - .L_74)
.L_74:
        /*004c*/ 	.word	0x00000000
        /*0050*/ 	.short	0x0001
        /*0052*/ 	.short	0x0008
        /*0054*/ 	.byte	0x00, 0xf5, 0x21, 0x00


	//----- nvinfo : EIATTR_KPARAM_INFO
	.align		4
.L_75:
        /*0058*/ 	.byte	0x04, 0x17
        /*005a*/ 	.short	(.L_77 - .L_76)
.L_76:
        /*005c*/ 	.word	0x00000000
        /*0060*/ 	.short	0x0000
        /*0062*/ 	.short	0x0000
        /*0064*/ 	.byte	0x00, 0xf5, 0x21, 0x00


	//----- nvinfo : EIATTR_SPARSE_MMA_MASK
	.align		4
.L_77:
        /*0068*/ 	.byte	0x03, 0x50
        /*006a*/ 	.short	0x0000


	//----- nvinfo : EIATTR_MAXREG_COUNT
	.align		4
        /*006c*/ 	.byte	0x03, 0x1b
        /*006e*/ 	.short	0x00ff


	//----- nvinfo : EIATTR_MERCURY_ISA_VERSION
	.align		4
        /*0070*/ 	.byte	0x03, 0x5f
        /*0072*/ 	.short	0x0101


	//----- nvinfo : EIATTR_UNUSED_LOAD_BYTE_OFFSET
	.align		4
        /*0074*/ 	.byte	0x04, 0x44
        /*0076*/ 	.short	(.L_79 - .L_78)


	//   ....[0]....
.L_78:
        /*0078*/ 	.word	0x000002d0
        /*007c*/ 	.word	0x00000fff


	//----- nvinfo : EIATTR_VRC_CTA_INIT_COUNT
	.align		4
.L_79:
        /*0080*/ 	.byte	0x02, 0x4a
	.zero		1
	.zero		1


	//----- nvinfo : EIATTR_EXIT_INSTR_OFFSETS
	.align		4
        /*0084*/ 	.byte	0x04, 0x1c
        /*0086*/ 	.short	(.L_81 - .L_80)


	//   ....[0]....
.L_80:
        /*0088*/ 	.word	0x00000070


	//   ....[1]....
        /*008c*/ 	.word	0x00000400


	//----- nvinfo : EIATTR_CBANK_PARAM_SIZE
	.align		4
.L_81:
        /*0090*/ 	.byte	0x03, 0x19
        /*0092*/ 	.short	0x002c


	//----- nvinfo : EIATTR_PARAM_CBANK
	.align		4
        /*0094*/ 	.byte	0x04, 0x0a
        /*0096*/ 	.short	(.L_83 - .L_82)
	.align		4
.L_82:
        /*0098*/ 	.word	index@(.nv.constant0._Z41transform_physx_to_sapien_subtract_offsetPN36_GLOBAL__N__8ea47fdb_4_k_cu_a4bbbe0115SapienTransformEPNS_11PxTransformEiPKiPK6float4i)
        /*009c*/ 	.short	0x0380
        /*009e*/ 	.short	0x002c


	//----- nvinfo : EIATTR_SW_WAR
	.align		4
.L_83:
        /*00a0*/ 	.byte	0x04, 0x36
        /*00a2*/ 	.short	(.L_85 - .L_84)
.L_84:
        /*00a4*/ 	.word	0x00000008
.L_85:


//--------------------- .nv.info._Z36transform_sapien_to_physx_add_offsetPN36_GLOBAL__N__8ea47fdb_4_k_cu_a4bbbe0111PxTransformEPNS_15SapienTransformEiPKiPK6float4i --------------------------
	.section	.nv.info._Z36transform_sapien_to_physx_add_offsetPN36_GLOBAL__N__8ea47fdb_4_k_cu_a4bbbe0111PxTransformEPNS_15SapienTransformEiPKiPK6float4i,"",@"SHT_CUDA_INFO"
	.sectionflags	@""
	.align	4


	//----- nvinfo : EIATTR_CUDA_API_VERSION
	.align		4
        /*0000*/ 	.byte	0x04, 0x37
        /*0002*/ 	.short	(.L_87 - .L_86)
.L_86:
        /*0004*/ 	.word	0x00000082


	//----- nvinfo : EIATTR_KPARAM_INFO
	.align		4
.L_87:
        /*0008*/ 	.byte	0x04, 0x17
        /*000a*/ 	.short	(.L_89 - .L_88)
.L_88:
        /*000c*/ 	.word	0x00000000
        /*0010*/ 	.short	0x0005
        /*0012*/ 	.short	0x0028
        /*0014*/ 	.byte	0x00, 0xf0, 0x11, 0x00


	//----- nvinfo : EIATTR_KPARAM_INFO
	.align		4
.L_89:
        /*0018*/ 	.byte	0x04, 0x17
        /*001a*/ 	.short	(.L_91 - .L_90)
.L_90:
        /*001c*/ 	.word	0x00000000
        /*0020*/ 	.short	0x0004
        /*0022*/ 	.short	0x0020
        /*0024*/ 	.byte	0x00, 0xf5, 0x21, 0x00


	//----- nvinfo : EIATTR_KPARAM_INFO
	.align		4
.L_91:
        /*0028*/ 	.byte	0x04, 0x17
        /*002a*/ 	.short	(.L_93 - .L_92)
.L_92:
        /*002c*/ 	.word	0x00000000
        /*0030*/ 	.short	0x0003
        /*0032*/ 	.short	0x0018
        /*0034*/ 	.byte	0x00, 0xf5, 0x21, 0x00


	//----- nvinfo : EIATTR_KPARAM_INFO
	.align		4
.L_93:
        /*0038*/ 	.byte	0x04, 0x17
        /*003a*/ 	.short	(.L_95 - .L_94)
.L_94:
        /*003c*/ 	.word	0x00000000
        /*0040*/ 	.short	0x0002
        /*0042*/ 	.short	0x0010
        /*0044*/ 	.byte	0x00, 0xf0, 0x11, 0x00


	//----- nvinfo : EIATTR_KPARAM_INFO
	.align		4
.L_95:
        /*0048*/ 	.byte	0x04, 0x17
        /*004a*/ 	.short	(.L_97 - .L_96)
.L_96:
        /*004c*/ 	.word	0x00000000
        /*0050*/ 	.short	0x0001
        /*0052*/ 	.short	0x0008
        /*0054*/ 	.byte	0x00, 0xf5, 0x21, 0x00


	//----- nvinfo : EIATTR_KPARAM_INFO
	.align		4
.L_97:
        /*0058*/ 	.byte	0x04, 0x17
        /*005a*/ 	.short	(.L_99 - .L_98)
.L_98:
        /*005c*/ 	.word	0x00000000
        /*0060*/ 	.short	0x0000
        /*0062*/ 	.short	0x0000
        /*0064*/ 	.byte	0x00, 0xf5, 0x21, 0x00


	//----- nvinfo : EIATTR_SPARSE_MMA_MASK
	.align		4
.L_99:
        /*0068*/ 	.byte	0x03, 0x50
        /*006a*/ 	.short	0x0000


	//----- nvinfo : EIATTR_MAXREG_COUNT
	.align		4
        /*006c*/ 	.byte	0x03, 0x1b
        /*006e*/ 	.short	0x00ff


	//----- nvinfo : EIATTR_MERCURY_ISA_VERSION
	.align		4
        /*0070*/ 	.byte	0x03, 0x5f
        /*0072*/ 	.short	0x0101


	//----- nvinfo : EIATTR_UNUSED_LOAD_BYTE_OFFSET
	.align		4
        /*0074*/ 	.byte	0x04, 0x44
        /*0076*/ 	.short	(.L_101 - .L_100)


	//   ....[0]....
.L_100:
        /*0078*/ 	.word	0x000002d0
        /*007c*/ 	.word	0x00000fff


	//----- nvinfo : EIATTR_VRC_CTA_INIT_COUNT
	.align		4
.L_101:
        /*0080*/ 	.byte	0x02, 0x4a
	.zero		1
	.zero		1


	//----- nvinfo : EIATTR_EXIT_INSTR_OFFSETS
	.align		4
        /*0084*/ 	.byte	0x04, 0x1c
        /*0086*/ 	.short	(.L_103 - .L_102)


	//   ....[0]....
.L_102:
        /*0088*/ 	.word	0x00000070


	//   ....[1]....
        /*008c*/ 	.word	0x00000400


	//----- nvinfo : EIATTR_CBANK_PARAM_SIZE
	.align		4
.L_103:
        /*0090*/ 	.byte	0x03, 0x19
        /*0092*/ 	.short	0x002c


	//----- nvinfo : EIATTR_PARAM_CBANK
	.align		4
        /*0094*/ 	.byte	0x04, 0x0a
        /*0096*/ 	.short	(.L_105 - .L_104)
	.align		4
.L_104:
        /*0098*/ 	.word	index@(.nv.constant0._Z36transform_sapien_to_physx_add_offsetPN36_GLOBAL__N__8ea47fdb_4_k_cu_a4bbbe0111PxTransformEPNS_15SapienTransformEiPKiPK6float4i)
        /*009c*/ 	.short	0x0380
        /*009e*/ 	.short	0x002c


	//----- nvinfo : EIATTR_SW_WAR
	.align		4
.L_105:
        /*00a0*/ 	.byte	0x04, 0x36
        /*00a2*/ 	.short	(.L_107 - .L_106)
.L_106:
        /*00a4*/ 	.word	0x00000008
.L_107:


//--------------------- .nv.callgraph             --------------------------
	.section	.nv.callgraph,"",@"SHT_CUDA_CALLGRAPH"
	.align	4
	.sectionentsize	8
	.align		4
        /*0000*/ 	.word	0x00000000
	.align		4
        /*0004*/ 	.word	0xffffffff
	.align		4
        /*0008*/ 	.word	0x00000000
	.align		4
        /*000c*/ 	.word	0xfffffffe
	.align		4
        /*0010*/ 	.word	0x00000000
	.align		4
        /*0014*/ 	.word	0xfffffffd
	.align		4
        /*0018*/ 	.word	0x00000000
	.align		4
        /*001c*/ 	.word	0xfffffffc


//--------------------- .text._Z41body_data_physx_to_sapien_subtract_offsetPN36_GLOBAL__N__8ea47fdb_4_k_cu_a4bbbe0114SapienBodyDataEPNS_10PxBodyDataEPK4int4PK6float4i --------------------------
	.section	.text._Z41body_data_physx_to_sapien_subtract_offsetPN36_GLOBAL__N__8ea47fdb_4_k_cu_a4bbbe0114SapienBodyDataEPNS_10PxBodyDataEPK4int4PK6float4i,"ax",@progbits
	.align	128
        .global         _Z41body_data_physx_to_sapien_subtract_offsetPN36_GLOBAL__N__8ea47fdb_4_k_cu_a4bbbe0114SapienBodyDataEPNS_10PxBodyDataEPK4int4PK6float4i
        .type           _Z41body_data_physx_to_sapien_subtract_offsetPN36_GLOBAL__N__8ea47fdb_4_k_cu_a4bbbe0114SapienBodyDataEPNS_10PxBodyDataEPK4int4PK6float4i,@function
        .size           _Z41body_data_physx_to_sapien_subtract_offsetPN36_GLOBAL__N__8ea47fdb_4_k_cu_a4bbbe0114SapienBodyDataEPNS_10PxBodyDataEPK4int4PK6float4i,(.L_x_4 - _Z41body_data_physx_to_sapien_subtract_offsetPN36_GLOBAL__N__8ea47fdb_4_k_cu_a4bbbe0114SapienBodyDataEPNS_10PxBodyDataEPK4int4PK6float4i)
        .other          _Z41body_data_physx_to_sapien_subtract_offsetPN36_GLOBAL__N__8ea47fdb_4_k_cu_a4bbbe0114SapienBodyDataEPNS_10PxBodyDataEPK4int4PK6float4i,@"STO_CUDA_ENTRY STV_DEFAULT"
_Z41body_data_physx_to_sapien_subtract_offsetPN36_GLOBAL__N__8ea47fdb_4_k_cu_a4bbbe0114SapienBodyDataEPNS_10PxBodyDataEPK4int4PK6float4i:
.text._Z41body_data_physx_to_sapien_subtract_offsetPN36_GLOBAL__N__8ea47fdb_4_k_cu_a4bbbe0114SapienBodyDataEPNS_10PxBodyDataEPK4int4PK6float4i:
[----:B------:R-:W-:Y:S01]  /*0000*/  LDC R1, c[0x0][0x37c] ;  /* 0x0000df00ff017b82 */ /* 0x000fe20000000800 */
[----:B------:R-:W0:Y:S07]  /*0010*/  S2R R0, SR_TID.X ;  /* 0x0000000000007919 */ /* 0x000e2e0000002100 */
[----:B------:R-:W0:Y:S01]  /*0020*/  S2UR UR4, SR_CTAID.X ;  /* 0x00000000000479c3 */ /* 0x000e220000002500 */
[----:B------:R-:W1:Y:S07]  /*0030*/  LDCU UR5, c[0x0][0x3a0] ;  /* 0x00007400ff0577ac */ /* 0x000e6e0008000800 */
[----:B------:R-:W0:Y:S02]  /*0040*/  LDC R5, c[0x0][0x360] ;  /* 0x0000d800ff057b82 */ /* 0x000e240000000800 */
[----:B0-----:R-:W-:-:S05]  /*0050*/  IMAD R5, R5, UR4, R0 ;  /* 0x0000000405057c24 */ /* 0x001fca000f8e0200 */
[----:B-1----:R-:W-:-:S13]  /*0060*/  ISETP.GE.AND P0, PT, R5, UR5, PT ;  /* 0x0000000505007c0c */ /* 0x002fda000bf06270 */
[----:B------:R-:W-:Y:S05]  /*0070*/  @P0 EXIT ;  /* 0x000000000000094d */ /* 0x000fea0003800000 */
[----:B------:R-:W0:Y:S01]  /*0080*/  LDC.64 R2, c[0x0][0x390] ;  /* 0x0000e400ff027b82 */ /* 0x000e220000000a00 */
[----:B------:R-:W1:Y:S07]  /*0090*/  LDCU.64 UR4, c[0x0][0x358] ;  /* 0x00006b00ff0477ac */ /* 0x000e6e0008000a00 */
[----:B------:R-:W2:Y:S08]  /*00a0*/  LDC.64 R24, c[0x0][0x388] ;  /* 0x0000e200ff187b82 */ /* 0x000eb00000000a00 */
[----:B------:R-:W3:Y:S01]  /*00b0*/  LDC.64 R26, c[0x0][0x380] ;  /* 0x0000e000ff1a7b82 */ /* 0x000ee20000000a00 */
[----:B0-----:R-:W-:-:S07]  /*00c0*/  IMAD.WIDE R2, R5, 0x10, R2 ;  /* 0x0000001005027825 */ /* 0x001fce00078e0202 */
[----:B------:R-:W0:Y:S01]  /*00d0*/  LDC.64 R4, c[0x0][0x398] ;  /* 0x0000e600ff047b82 */ /* 0x000e220000000a00 */
[----:B-1----:R-:W0:Y:S02]  /*00e0*/  LDG.E.CONSTANT R0, desc[UR4][R2.64] ;  /* 0x0000000402007981 */ /* 0x002e24000c1e9900 */
[----:B0-----:R-:W-:-:S04]  /*00f0*/  IMAD.WIDE R4, R0, 0x10, R4 ;  /* 0x0000001000047825 */ /* 0x001fc800078e0204 */
[C---:B--2---:R-:W-:Y:S02]  /*0100*/  IMAD.WIDE R24, R0.reuse, 0x40, R24 ;  /* 0x0000004000187825 */ /* 0x044fe400078e0218 */
[----:B------:R-:W2:Y:S04]  /*0110*/  LDG.E.128.CONSTANT R4, desc[UR4][R4.64] ;  /* 0x0000000404047981 */ /* 0x000ea8000c1e9d00 */
[----:B------:R-:W2:Y:S04]  /*0120*/  LDG.E.128.CONSTANT R8, desc[UR4][R24.64+0x10] ;  /* 0x0000100418087981 */ /* 0x000ea8000c1e9d00 */
[----:B------:R-:W4:Y:S04]  /*0130*/  LDG.E.128.CONSTANT R12, desc[UR4][R24.64] ;  /* 0x00000004180c7981 */ /* 0x000f28000c1e9d00 */
[----:B------:R-:W5:Y:S04]  /*0140*/  LDG.E.128.CONSTANT R16, desc[UR4][R24.64+0x20] ;  /* 0x0000200418107981 */ /* 0x000f68000c1e9d00 */
[----:B------:R-:W5:Y:S01]  /*0150*/  LDG.E.128.CONSTANT R20, desc[UR4][R24.64+0x30] ;  /* 0x0000300418147981 */ /* 0x000f62000c1e9d00 */
[----:B---3--:R-:W-:-:S05]  /*0160*/  IMAD.WIDE R2, R0, 0x40, R26 ;  /* 0x0000004000027825 */ /* 0x008fca00078e021a */
[----:B------:R-:W-:Y:S04]  /*0170*/  STG.E desc[UR4][R2.64+0x34], RZ ;  /* 0x000034ff02007986 */ /* 0x000fe8000c101904 */
[----:B------:R-:W-:Y:S04]  /*0180*/  STG.E desc[UR4][R2.64+0x38], RZ ;  /* 0x000038ff02007986 */ /* 0x000fe8000c101904 */
[----:B------:R-:W-:Y:S01]  /*0190*/  STG.E desc[UR4][R2.64+0x3c], RZ ;  /* 0x00003cff02007986 */ /* 0x000fe2000c101904 */
[----:B--2---:R-:W-:Y:S01]  /*01a0*/  FADD R7, R8, -R4 ;  /* 0x8000000408077221 */ /* 0x004fe20000000000 */
[----:B------:R-:W-:Y:S01]  /*01b0*/  FADD R9, R9, -R5 ;  /* 0x8000000509097221 */ /* 0x000fe20000000000 */
[----:B------:R-:W-:Y:S01]  /*01c0*/  FADD R11, R10, -R6 ;  /* 0x800000060a0b7221 */ /* 0x000fe20000000000 */
[----:B----4-:R-:W-:Y:S04]  /*01d0*/  STG.E desc[UR4][R2.64+0xc], R15 ;  /* 0x00000c0f02007986 */ /* 0x010fe8000c101904 */
[----:B------:R-:W-:Y:S04]  /*01e0*/  STG.E desc[UR4][R2.64], R7 ;  /* 0x0000000702007986 */ /* 0x000fe8000c101904 */
[----:B------:R-:W-:Y:S04]  /*01f0*/  STG.E desc[UR4][R2.64+0x4], R9 ;  /* 0x0000040902007986 */ /* 0x000fe8000c101904 */
[----:B------:R-:W-:Y:S04]  /*0200*/  STG.E desc[UR4][R2.64+0x8], R11 ;  /* 0x0000080b02007986 */ /* 0x000fe8000c101904 */
[----:B------:R-:W-:Y:S04]  /*0210*/  STG.E desc[UR4][R2.64+0x10], R12 ;  /* 0x0000100c02007986 */ /* 0x000fe8000c101904 */
[----:B------:R-:W-:Y:S04]  /*0220*/  STG.E desc[UR4][R2.64+0x14], R13 ;  /* 0x0000140d02007986 */ /* 0x000fe8000c101904 */
[----:B------:R-:W-:Y:S04]  /*0230*/  STG.E desc[UR4][R2.64+0x18], R14 ;  /* 0x0000180e02007986 */ /* 0x000fe8000c101904 */
[----:B-----5:R-:W-:Y:S04]  /*0240*/  STG.E desc[UR4][R2.64+0x1c], R16 ;  /* 0x00001c1002007986 */ /* 0x020fe8000c101904 */
[----:B------:R-:W-:Y:S04]  /*0250*/  STG.E desc[UR4][R2.64+0x20], R17 ;  /* 0x0000201102007986 */ /* 0x000fe8000c101904 */
[----:B------:R-:W-:Y:S04]  /*0260*/  STG.E desc[UR4][R2.64+0x24], R18 ;  /* 0x0000241202007986 */ /* 0x000fe8000c101904 */
[----:B------:R-:W-:Y:S04]  /*0270*/  STG.E desc[UR4][R2.64+0x28], R20 ;  /* 0x0000281402007986 */ /* 0x000fe8000c101904 */
[----:B------:R-:W-:Y:S04]  /*0280*/  STG.E desc[UR4][R2.64+0x2c], R21 ;  /* 0x00002c1502007986 */ /* 0x000fe8000c101904 */
[----:B------:R-:W-:Y:S01]  /*0290*/  STG.E desc[UR4][R2.64+0x30], R22 ;  /* 0x0000301602007986 */ /* 0x000fe2000c101904 */
[----:B------:R-:W-:Y:S05]  /*02a0*/  EXIT ;  /* 0x000000000000794d */ /* 0x000fea0003800000 */
.L_x_0:
[----:B------:R-:W-:-:S00]  /*02b0*/  BRA `(.L_x_0) ;  /* 0xfffffffc00fc7947 */ /* 0x000fc0000383ffff */
[----:B------:R-:W-:-:S00]  /*02c0*/  NOP ;  /* 0x0000000000007918 */ /* 0x000fc00000000000 */
        /* <DEDUP_REMOVED lines=11> */
.L_x_4:


//--------------------- .text._Z36body_data_sapien_to_physx_add_offsetPN36_GLOBAL__N__8ea47fdb_4_k_cu_a4bbbe0110PxBodyDataEPNS_14SapienBodyDataEPK4int4PK6float4i --------------------------
	.section	.text._Z36body_data_sapien_to_physx_add_offsetPN36_GLOBAL__N__8ea47fdb_4_k_cu_a4bbbe0110PxBodyDataEPNS_14SapienBodyDataEPK4int4PK6float4i,"ax",@progbits
	.align	128
        .global         _Z36body_data_sapien_to_physx_add_offsetPN36_GLOBAL__N__8ea47fdb_4_k_cu_a4bbbe0110PxBodyDataEPNS_14SapienBodyDataEPK4int4PK6float4i
        .type           _Z36body_data_sapien_to_physx_add_offsetPN36_GLOBAL__N__8ea47fdb_4_k_cu_a4bbbe0110PxBodyDataEPNS_14SapienBodyDataEPK4int4PK6float4i,@function
        .size           _Z36body_data_sapien_to_physx_add_offsetPN36_GLOBAL__N__8ea47fdb_4_k_cu_a4bbbe0110PxBodyDataEPNS_14SapienBodyDataEPK4int4PK6float4i,(.L_x_5 - _Z36body_data_sapien_to_physx_add_offsetPN36_GLOBAL__N__8ea47fdb_4_k_cu_a4bbbe0110PxBodyDataEPNS_14SapienBodyDataEPK4int4PK6float4i)
        .other          _Z36body_data_sapien_to_physx_add_offsetPN36_GLOBAL__N__8ea47fdb_4_k_cu_a4bbbe0110PxBodyDataEPNS_14SapienBodyDataEPK4int4PK6float4i,@"STO_CUDA_ENTRY STV_DEFAULT"
_Z36body_data_sapien_to_physx_add_offsetPN36_GLOBAL__N__8ea47fdb_4_k_cu_a4bbbe0110PxBodyDataEPNS_14SapienBodyDataEPK4int4PK6float4i:
.text._Z36body_data_sapien_to_physx_add_offsetPN36_GLOBAL__N__8ea47fdb_4_k_cu_a4bbbe0110PxBodyDataEPNS_14SapienBodyDataEPK4int4PK6float4i:
        /* <DEDUP_REMOVED lines=12> */
[----:B0-----:R-:W-:-:S05]  /*00c0*/  IMAD.WIDE R2, R5, 0x10, R2 ;  /* 0x0000001005027825 */ /* 0x001fca00078e0202 */
[----:B-1----:R0:W2:Y:S02]  /*00d0*/  LDG.E.CONSTANT R11, desc[UR4][R2.64] ;  /* 0x00000004020b7981 */ /* 0x0020a4000c1e9900 */
[----:B0-----:R-:W0:Y:S01]  /*00e0*/  LDC.64 R2, c[0x0][0x380] ;  /* 0x0000e000ff027b82 */ /* 0x001e220000000a00 */
[----:B--2---:R-:W-:-:S04]  /*00f0*/  IMAD.WIDE R16, R11, 0x10, R16 ;  /* 0x000000100b107825 */ /* 0x004fc800078e0210 */
[C---:B---3--:R-:W-:Y:S02]  /*0100*/  IMAD.WIDE R20, R11.reuse, 0x40, R20 ;  /* 0x000000400b147825 */ /* 0x048fe400078e0214 */
[----:B------:R-:W2:Y:S04]  /*0110*/  LDG.E.128.CONSTANT R16, desc[UR4][R16.64] ;  /* 0x0000000410107981 */ /* 0x000ea8000c1e9d00 */
[----:B------:R-:W3:Y:S04]  /*0120*/  LDG.E.CONSTANT R15, desc[UR4][R20.64] ;  /* 0x00000004140f7981 */ /* 0x000ee8000c1e9900 */
[----:B------:R-:W4:Y:S04]  /*0130*/  LDG.E.CONSTANT R0, desc[UR4][R20.64+0x4] ;  /* 0x0000040414007981 */ /* 0x000f28000c1e9900 */
[----:B------:R-:W5:Y:S04]  /*0140*/  LDG.E.CONSTANT R23, desc[UR4][R20.64+0x8] ;  /* 0x0000080414177981 */ /* 0x000f68000c1e9900 */
        /* <DEDUP_REMOVED lines=9> */
[----:B------:R-:W5:Y:S01]  /*01e0*/  LDG.E.CONSTANT R14, desc[UR4][R20.64+0x30] ;  /* 0x00003004140e7981 */ /* 0x000f62000c1e9900 */
[----:B0-----:R-:W-:Y:S01]  /*01f0*/  IMAD.WIDE R2, R11, 0x40, R2 ;  /* 0x000000400b027825 */ /* 0x001fe200078e0202 */
[----:B------:R-:W-:-:S03]  /*0200*/  MOV R11, RZ ;  /* 0x000000ff000b7202 */ /* 0x000fc60000000f00 */
[----:B--2---:R-:W-:Y:S02]  /*0210*/  HFMA2 R19, -RZ, RZ, 0, 0 ;  /* 0x00000000ff137431 */ /* 0x004fe400000001ff */
[----:B---3--:R-:W-:Y:S01]  /*0220*/  FADD R16, R15, R16 ;  /* 0x000000100f107221 */ /* 0x008fe20000000000 */
[----:B------:R-:W-:Y:S02]  /*0230*/  HFMA2 R15, -RZ, RZ, 0, 0 ;  /* 0x00000000ff0f7431 */ /* 0x000fe400000001ff */
[----:B----4-:R-:W-:Y:S01]  /*0240*/  FADD R17, R17, R0 ;  /* 0x0000000011117221 */ /* 0x010fe20000000000 */
[----:B-----5:R-:W-:-:S05]  /*0250*/  FADD R18, R18, R23 ;  /* 0x0000001712127221 */ /* 0x020fca0000000000 */
[----:B------:R-:W-:Y:S04]  /*0260*/  STG.E.128 desc[UR4][R2.64+0x10], R16 ;  /* 0x0000101002007986 */ /* 0x000fe8000c101d04 */
[----:B------:R-:W-:Y:S04]  /*0270*/  STG.E.128 desc[UR4][R2.64], R4 ;  /* 0x0000000402007986 */ /* 0x000fe8000c101d04 */
[----:B------:R-:W-:Y:S04]  /*0280*/  STG.E.128 desc[UR4][R2.64+0x20], R8 ;  /* 0x0000200802007986 */ /* 0x000fe8000c101d04 */
[----:B------:R-:W-:Y:S01]  /*0290*/  STG.E.128 desc[UR4][R2.64+0x30], R12 ;  /* 0x0000300c02007986 */ /* 0x000fe2000c101d04 */
[----:B------:R-:W-:Y:S05]  /*02a0*/  EXIT ;  /* 0x000000000000794d */ /* 0x000fea0003800000 */
.L_x_1:
        /* <DEDUP_REMOVED lines=13> */
.L_x_5:


//--------------------- .text._Z41transform_physx_to_sapien_subtract_offsetPN36_GLOBAL__N__8ea47fdb_4_k_cu_a4bbbe0115SapienTransformEPNS_11PxTransformEiPKiPK6float4i --------------------------
	.section	.text._Z41transform_physx_to_sapien_subtract_offsetPN36_GLOBAL__N__8ea47fdb_4_k_cu_a4bbbe0115SapienTransformEPNS_11PxTransformEiPKiPK6float4i,"ax",@progbits
	.align	128
        .global         _Z41transform_physx_to_sapien_subtract_offsetPN36_GLOBAL__N__8ea47fdb_4_k_cu_a4bbbe0115SapienTransformEPNS_11PxTransformEiPKiPK6float4i
        .type           _Z41transform_physx_to_sapien_subtract_offsetPN36_GLOBAL__N__8ea47fdb_4_k_cu_a4bbbe0115SapienTransformEPNS_11PxTransformEiPKiPK6float4i,@function
        .size           _Z41transform_physx_to_sapien_subtract_offsetPN36_GLOBAL__N__8ea47fdb_4_k_cu_a4bbbe0115SapienTransformEPNS_11PxTransformEiPKiPK6float4i,(.L_x_6 - _Z41transform_physx_to_sapien_subtract_offsetPN36_GLOBAL__N__8ea47fdb_4_k_cu_a4bbbe0115SapienTransformEPNS_11PxTransformEiPKiPK6float4i)
        .other          _Z41transform_physx_to_sapien_subtract_offsetPN36_GLOBAL__N__8ea47fdb_4_k_cu_a4bbbe0115SapienTransformEPNS_11PxTransformEiPKiPK6float4i,@"STO_CUDA_ENTRY STV_DEFAULT"
_Z41transform_physx_to_sapien_subtract_offsetPN36_GLOBAL__N__8ea47fdb_4_k_cu_a4bbbe0115SapienTransformEPNS_11PxTransformEiPKiPK6float4i:
.text._Z41transform_physx_to_sapien_subtract_offsetPN36_GLOBAL__N__8ea47fdb_4_k_cu_a4bbbe0115SapienTransformEPNS_11PxTransformEiPKiPK6float4i:
        /* <DEDUP_REMOVED lines=8> */
[----:B------:R-:W0:Y:S01]  /*0080*/  LDC R0, c[0x0][0x390] ;  /* 0x0000e400ff007b82 */ /* 0x000e220000000800 */
[----:B------:R-:W1:Y:S01]  /*0090*/  LDCU.64 UR4, c[0x0][0x358] ;  /* 0x00006b00ff0477ac */ /* 0x000e620008000a00 */
[----:B0-----:R-:W-:-:S04]  /*00a0*/  IABS R7, R0 ;  /* 0x0000000000077213 */ /* 0x001fc80000000000 */
[----:B------:R-:W0:Y:S08]  /*00b0*/  I2F.RP R2, R7 ;  /* 0x0000000700027306 */ /* 0x000e300000209400 */
[----:B0-----:R-:W0:Y:S02]  /*00c0*/  MUFU.RCP R2, R2 ;  /* 0x0000000200027308 */ /* 0x001e240000001000 */
[----:B0-----:R-:W-:-:S06]  /*00d0*/  IADD3 R4, PT, PT, R2, 0xffffffe, RZ ;  /* 0x0ffffffe02047810 */ /* 0x001fcc0007ffe0ff */
[----:B------:R0:W2:Y:S02]  /*00e0*/  F2I.FTZ.U32.TRUNC.NTZ R5, R4 ;  /* 0x0000000400057305 */ /* 0x0000a4000021f000 */
[----:B0-----:R-:W-:Y:S01]  /*00f0*/  HFMA2 R4, -RZ, RZ, 0, 0 ;  /* 0x00000000ff047431 */ /* 0x001fe200000001ff */
[----:B--2---:R-:W-:-:S05]  /*0100*/  IADD3 R6, PT, PT, RZ, -R5, RZ ;  /* 0x80000005ff067210 */ /* 0x004fca0007ffe0ff */
[----:B------:R-:W-:Y:S01]  /*0110*/  IMAD R9, R6, R7, RZ ;  /* 0x0000000706097224 */ /* 0x000fe200078e02ff */
[----:B------:R-:W-:-:S03]  /*0120*/  IABS R6, R3 ;  /* 0x0000000300067213 */ /* 0x000fc60000000000 */
[----:B------:R-:W-:Y:S02]  /*0130*/  IMAD.HI.U32 R5, R5, R9, R4 ;  /* 0x0000000905057227 */ /* 0x000fe400078e0004 */
[----:B------:R-:W0:Y:S04]  /*0140*/  LDC.64 R8, c[0x0][0x398] ;  /* 0x0000e600ff087b82 */ /* 0x000e280000000a00 */
[----:B------:R-:W-:-:S05]  /*0150*/  IMAD.HI.U32 R5, R5, R6, RZ ;  /* 0x0000000605057227 */ /* 0x000fca00078e00ff */
[----:B------:R-:W-:-:S05]  /*0160*/  IADD3 R2, PT, PT, -R5, RZ, RZ ;  /* 0x000000ff05027210 */ /* 0x000fca0007ffe1ff */
[----:B------:R-:W-:-:S05]  /*0170*/  IMAD R2, R7, R2, R6 ;  /* 0x0000000207027224 */ /* 0x000fca00078e0206 */
[----:B------:R-:W-:-:S13]  /*0180*/  ISETP.GT.U32.AND P2, PT, R7, R2, PT ;  /* 0x000000020700720c */ /* 0x000fda0003f44070 */
[----:B------:R-:W-:Y:S01]  /*0190*/  @!P2 IMAD.IADD R2, R2, 0x1, -R7 ;  /* 0x000000010202a824 */ /* 0x000fe200078e0a07 */
[----:B------:R-:W-:Y:S02]  /*01a0*/  @!P2 IADD3 R5, PT, PT, R5, 0x1, RZ ;  /* 0x000000010505a810 */ /* 0x000fe40007ffe0ff */
[----:B------:R-:W-:Y:S02]  /*01b0*/  ISETP.NE.AND P2, PT, R0, RZ, PT ;  /* 0x000000ff0000720c */ /* 0x000fe40003f45270 */
[----:B------:R-:W-:Y:S02]  /*01c0*/  ISETP.GE.U32.AND P0, PT, R2, R7, PT ;  /* 0x000000070200720c */ /* 0x000fe40003f06070 */
[----:B------:R-:W-:Y:S01]  /*01d0*/  LOP3.LUT R2, R3, R0, RZ, 0x3c, !PT ;  /* 0x0000000003027212 */ /* 0x000fe200078e3cff */
[----:B------:R-:W2:Y:S03]  /*01e0*/  LDC.64 R6, c[0x0][0x388] ;  /* 0x0000e200ff067b82 */ /* 0x000ea60000000a00 */
[----:B------:R-:W-:-:S07]  /*01f0*/  ISETP.GE.AND P1, PT, R2, RZ, PT ;  /* 0x000000ff0200720c */ /* 0x000fce0003f26270 */
[----:B------:R-:W-:-:S05]  /*0200*/  @P0 IADD3 R5, PT, PT, R5, 0x1, RZ ;  /* 0x0000000105050810 */ /* 0x000fca0007ffe0ff */
[----:B------:R-:W-:Y:S02]  /*0210*/  IMAD.MOV.U32 R11, RZ, RZ, R5 ;  /* 0x000000ffff0b7224 */ /* 0x000fe400078e0005 */
[----:B------:R-:W3:Y:S03]  /*0220*/  LDC.64 R4, c[0x0][0x3a0] ;  /* 0x0000e800ff047b82 */ /* 0x000ee60000000a00 */
[----:B------:R-:W-:Y:S02]  /*0230*/  @!P1 IADD3 R11, PT, PT, -R11, RZ, RZ ;  /* 0x000000ff0b0b9210 */ /* 0x000fe40007ffe1ff */
[----:B------:R-:W-:-:S05]  /*0240*/  @!P2 LOP3.LUT R11, RZ, R0, RZ, 0x33, !PT ;  /* 0x00000000ff0ba212 */ /* 0x000fca00078e33ff */
[----:B0-----:R-:W-:-:S06]  /*0250*/  IMAD.WIDE R8, R11, 0x4, R8 ;  /* 0x000000040b087825 */ /* 0x001fcc00078e0208 */
[----:B-1----:R-:W4:Y:S01]  /*0260*/  LDG.E.CONSTANT R9, desc[UR4][R8.64] ;  /* 0x0000000408097981 */ /* 0x002f22000c1e9900 */
[----:B------:R-:W-:-:S05]  /*0270*/  IADD3 R11, PT, PT, -R11, RZ, RZ ;  /* 0x000000ff0b0b7210 */ /* 0x000fca0007ffe1ff */
[----:B------:R-:W-:-:S04]  /*0280*/  IMAD R3, R0, R11, R3 ;  /* 0x0000000b00037224 */ /* 0x000fc800078e0203 */
[C---:B----4-:R-:W-:Y:S02]  /*0290*/  IMAD R11, R9.reuse, R0, R3 ;  /* 0x00000000090b7224 */ /* 0x050fe400078e0203 */
[----:B---3--:R-:W-:Y:S02]  /*02a0*/  IMAD.WIDE R4, R9, 0x10, R4 ;  /* 0x0000001009047825 */ /* 0x008fe400078e0204 */
[----:B------:R-:W0:Y:S02]  /*02b0*/  LDC.64 R8, c[0x0][0x380] ;  /* 0x0000e000ff087b82 */ /* 0x000e240000000a00 */
[C---:B--2---:R-:W-:Y:S02]  /*02c0*/  IMAD.WIDE R2, R11.reuse, 0x1c, R6 ;  /* 0x0000001c0b027825 */ /* 0x044fe400078e0206 */
[----:B------:R-:W2:Y:S04]  /*02d0*/  LDG.E.128.CONSTANT R4, desc[UR4][R4.64] ;  /* 0x0000000404047981 */ /* 0x000ea8000c1e9d00 */
[----:B------:R-:W2:Y:S04]  /*02e0*/  LDG.E.CONSTANT R13, desc[UR4][R2.64+0x10] ;  /* 0x00001004020d7981 */ /* 0x000ea8000c1e9900 */
[----:B------:R-:W3:Y:S04]  /*02f0*/  LDG.E.CONSTANT R0, desc[UR4][R2.64+0x14] ;  /* 0x0000140402007981 */ /* 0x000ee8000c1e9900 */
[----:B------:R-:W4:Y:S04]  /*0300*/  LDG.E.CONSTANT R15, desc[UR4][R2.64+0x18] ;  /* 0x00001804020f7981 */ /* 0x000f28000c1e9900 */
[----:B------:R-:W5:Y:S04]  /*0310*/  LDG.E.CONSTANT R17, desc[UR4][R2.64+0xc] ;  /* 0x00000c0402117981 */ /* 0x000f68000c1e9900 */
[----:B------:R-:W5:Y:S04]  /*0320*/  LDG.E.CONSTANT R19, desc[UR4][R2.64] ;  /* 0x0000000402137981 */ /* 0x000f68000c1e9900 */
[----:B------:R-:W5:Y:S04]  /*0330*/  LDG.E.CONSTANT R21, desc[UR4][R2.64+0x4] ;  /* 0x0000040402157981 */ /* 0x000f68000c1e9900 */
[----:B------:R-:W5:Y:S01]  /*0340*/  LDG.E.CONSTANT R23, desc[UR4][R2.64+0x8] ;  /* 0x0000080402177981 */ /* 0x000f62000c1e9900 */
[----:B0-----:R-:W-:-:S04]  /*0350*/  IMAD.WIDE R8, R11, 0x1c, R8 ;  /* 0x0000001c0b087825 */ /* 0x001fc800078e0208 */
[----:B--2---:R-:W-:Y:S01]  /*0360*/  FADD R13, R13, -R4 ;  /* 0x800000040d0d7221 */ /* 0x004fe20000000000 */
[----:B---3--:R-:W-:-:S04]  /*0370*/  FADD R5, -R5, R0 ;  /* 0x0000000005057221 */ /* 0x008fc80000000100 */
[----:B------:R-:W-:Y:S01]  /*0380*/  STG.E desc[UR4][R8.64], R13 ;  /* 0x0000000d08007986 */ /* 0x000fe2000c101904 */
[----:B----4-:R-:W-:-:S03]  /*0390*/  FADD R15, -R6, R15 ;  /* 0x0000000f060f7221 */ /* 0x010fc60000000100 */
[----:B------:R-:W-:Y:S04]  /*03a0*/  STG.E desc[UR4][R8.64+0x4], R5 ;  /* 0x0000040508007986 */ /* 0x000fe8000c101904 */
[----:B------:R-:W-:Y:S04]  /*03b0*/  STG.E desc[UR4][R8.64+0x8], R15 ;  /* 0x0000080f08007986 */ /* 0x000fe8000c101904 */
[----:B-----5:R-:W-:Y:S04]  /*03c0*/  STG.E desc[UR4][R8.64+0xc], R17 ;  /* 0x00000c1108007986 */ /* 0x020fe8000c101904 */
[----:B------:R-:W-:Y:S04]  /*03d0*/  STG.E desc[UR4][R8.64+0x10], R19 ;  /* 0x0000101308007986 */ /* 0x000fe8000c101904 */
[----:B------:R-:W-:Y:S04]  /*03e0*/  STG.E desc[UR4][R8.64+0x14], R21 ;  /* 0x0000141508007986 */ /* 0x000fe8000c101904 */
[----:B------:R-:W-:Y:S01]  /*03f0*/  STG.E desc[UR4][R8.64+0x18], R23 ;  /* 0x0000181708007986 */ /* 0x000fe2000c101904 */
[----:B------:R-:W-:Y:S05]  /*0400*/  EXIT ;  /* 0x000000000000794d */ /* 0x000fea0003800000 */
.L_x_2:
        /* <DEDUP_REMOVED lines=15> */
.L_x_6:


//--------------------- .text._Z36transform_sapien_to_physx_add_offsetPN36_GLOBAL__N__8ea47fdb_4_k_cu_a4bbbe0111PxTransformEPNS_15SapienTransformEiPKiPK6float4i --------------------------
	.section	.text._Z36transform_sapien_to_physx_add_offsetPN36_GLOBAL__N__8ea47fdb_4_k_cu_a4bbbe0111PxTransformEPNS_15SapienTransformEiPKiPK6float4i,"ax",@progbits
	.align	128
        .global         _Z36transform_sapien_to_physx_add_offsetPN36_GLOBAL__N__8ea47fdb_4_k_cu_a4bbbe0111PxTransformEPNS_15SapienTransformEiPKiPK6float4i
        .type           _Z36transform_sapien_to_physx_add_offsetPN36_GLOBAL__N__8ea47fdb_4_k_cu_a4bbbe0111PxTransformEPNS_15SapienTransformEiPKiPK6float4i,@function
        .size           _Z36transform_sapien_to_physx_add_offsetPN36_GLOBAL__N__8ea47fdb_4_k_cu_a4bbbe0111PxTransformEPNS_15SapienTransformEiPKiPK6float4i,(.L_x_7 - _Z36transform_sapien_to_physx_add_offsetPN36_GLOBAL__N__8ea47fdb_4_k_cu_a4bbbe0111PxTransformEPNS_15SapienTransformEiPKiPK6float4i)
        .other          _Z36transform_sapien_to_physx_add_offsetPN36_GLOBAL__N__8ea47fdb_4_k_cu_a4bbbe0111PxTransformEPNS_15SapienTransformEiPKiPK6float4i,@"STO_CUDA_ENTRY STV_DEFAULT"
_Z36transform_sapien_to_physx_add_offsetPN36_GLOBAL__N__8ea47fdb_4_k_cu_a4bbbe0111PxTransformEPNS_15SapienTransformEiPKiPK6float4i:
.text._Z36transform_sapien_to_physx_add_offsetPN36_GLOBAL__N__8ea47fdb_4_k_cu_a4bbbe0111PxTransformEPNS_15SapienTransformEiPKiPK6float4i:
        /* <DEDUP_REMOVED lines=54> */
[----:B--2---:R-:W-:Y:S01]  /*0360*/  FADD R21, R21, R4 ;  /* 0x0000000415157221 */ /* 0x004fe20000000000 */
[----:B---3--:R-:W-:Y:S01]  /*0370*/  FADD R5, R5, R0 ;  /* 0x0000000005057221 */ /* 0x008fe20000000000 */
[----:B----4-:R-:W-:-:S03]  /*0380*/  FADD R23, R6, R23 ;  /* 0x0000001706177221 */ /* 0x010fc60000000000 */
        /* <DEDUP_REMOVED lines=8> */
.L_x_3:
        /* <DEDUP_REMOVED lines=15> */
.L_x_7:


//--------------------- .nv.shared.reserved.0     --------------------------
	.section	.nv.shared.reserved.0,"aw",@nobits
	.weak		__nv_reservedSMEM_offset_0_alias
	.size		__nv_reservedSMEM_offset_0_alias, 0, 64
	.other		__nv_reservedSMEM_offset_0_alias,@"STO_CUDA_RESERVED_SHARED STV_DEFAULT"
__nv_reservedSMEM_offset_0_alias:
	.zero		0
	.zero		64


//--------------------- .nv.constant0._Z41body_data_physx_to_sapien_subtract_offsetPN36_GLOBAL__N__8ea47fdb_4_k_cu_a4bbbe0114SapienBodyDataEPNS_10PxBodyDataEPK4int4PK6float4i --------------------------
	.section	.nv.constant0._Z41body_data_physx_to_sapien_subtract_offsetPN36_GLOBAL__N__8ea47fdb_4_k_cu_a4bbbe0114SapienBodyDataEPNS_10PxBodyDataEPK4int4PK6float4i,"a",@progbits
	.sectionflags	@""
	.align	4
.nv.constant0._Z41body_data_physx_to_sapien_subtract_offsetPN36_GLOBAL__N__8ea47fdb_4_k_cu_a4bbbe0114SapienBodyDataEPNS_10PxBodyDataEPK4int4PK6float4i:
	.zero		932


//--------------------- .nv.constant0._Z36body_data_sapien_to_physx_add_offsetPN36_GLOBAL__N__8ea47fdb_4_k_cu_a4bbbe0110PxBodyDataEPNS_14SapienBodyDataEPK4int4PK6float4i --------------------------
	.section	.nv.constant0._Z36body_data_sapien_to_physx_add_offsetPN36_GLOBAL__N__8ea47fdb_4_k_cu_a4bbbe0110PxBodyDataEPNS_14SapienBodyDataEPK4int4PK6float4i,"a",@progbits
	.sectionflags	@""
	.align	4
.nv.constant0._Z36body_data_sapien_to_physx_add_offsetPN36_GLOBAL__N__8ea47fdb_4_k_cu_a4bbbe0110PxBodyDataEPNS_14SapienBodyDataEPK4int4PK6float4i:
	.zero		932


//--------------------- .nv.constant0._Z41transform_physx_to_sapien_subtract_offsetPN36_GLOBAL__N__8ea47fdb_4_k_cu_a4bbbe0115SapienTransformEPNS_11PxTransformEiPKiPK6float4i --------------------------
	.section	.nv.constant0._Z41transform_physx_to_sapien_subtract_offsetPN36_GLOBAL__N__8ea47fdb_4_k_cu_a4bbbe0115SapienTransformEPNS_11PxTransformEiPKiPK6float4i,"a",@progbits
	.sectionflags	@""
	.align	4
.nv.constant0._Z41transform_physx_to_sapien_subtract_offsetPN36_GLOBAL__N__8ea47fdb_4_k_cu_a4bbbe0115SapienTransformEPNS_11PxTransformEiPKiPK6float4i:
	.zero		940


//--------------------- .nv.constant0._Z36transform_sapien_to_physx_add_offsetPN36_GLOBAL__N__8ea47fdb_4_k_cu_a4bbbe0111PxTransformEPNS_15SapienTransformEiPKiPK6float4i --------------------------
	.section	.nv.constant0._Z36transform_sapien_to_physx_add_offsetPN36_GLOBAL__N__8ea47fdb_4_k_cu_a4bbbe0111PxTransformEPNS_15SapienTransformEiPKiPK6float4i,"a",@progbits
	.sectionflags	@""
	.align	4
.nv.constant0._Z36transform_sapien_to_physx_add_offsetPN36_GLOBAL__N__8ea47fdb_4_k_cu_a4bbbe0111PxTransformEPNS_15SapienTransformEiPKiPK6float4i:
	.zero		940


//--------------------- SYMBOLS --------------------------

	.type		.nv.reservedSmem.offset0,@object
	.size		.nv.reservedSmem.offset0,0x4
